	.headerflags	@"EF_CUDA_TEXMODE_UNIFIED EF_CUDA_64BIT_ADDRESS EF_CUDA_ACCELERATORS EF_CUDA_SM90 EF_CUDA_VIRTUAL_SM(EF_CUDA_SM90)"
	.elftype	@"ET_EXEC"


//--------------------- .nv.info                  --------------------------
	.section	.nv.info,"",@"SHT_CUDA_INFO"
	.align	4


	//----- nvinfo : EIATTR_REGCOUNT
	.align		4
        /*0000*/ 	.byte	0x04, 0x2f
        /*0002*/ 	.short	(.L_1 - .L_0)
	.align		4
.L_0:
        /*0004*/ 	.word	index@(triton_poi_fused_stack_4)
        /*0008*/ 	.word	0x0000001c


	//----- nvinfo : EIATTR_MIN_STACK_SIZE
	.align		4
.L_1:
        /*000c*/ 	.byte	0x04, 0x12
        /*000e*/ 	.short	(.L_3 - .L_2)
	.align		4
.L_2:
        /*0010*/ 	.word	index@(triton_poi_fused_stack_4)
        /*0014*/ 	.word	0x00000000


	//----- nvinfo : EIATTR_FRAME_SIZE
	.align		4
.L_3:
        /*0018*/ 	.byte	0x04, 0x11
        /*001a*/ 	.short	(.L_5 - .L_4)
	.align		4
.L_4:
        /*001c*/ 	.word	index@(triton_poi_fused_stack_4)
        /*0020*/ 	.word	0x00000000


	//----- nvinfo : EIATTR_MIN_STACK_SIZE
	.align		4
.L_5:
        /*0024*/ 	.byte	0x04, 0x12
        /*0026*/ 	.short	(.L_7 - .L_6)
	.align		4
.L_6:
        /*0028*/ 	.word	index@(triton_poi_fused_stack_4)
        /*002c*/ 	.word	0x00000000
.L_7:


//--------------------- .nv.info.triton_poi_fused_stack_4 --------------------------
	.section	.nv.info.triton_poi_fused_stack_4,"",@"SHT_CUDA_INFO"
	.sectionflags	@""
	.align	4


	//----- nvinfo : EIATTR_CUDA_API_VERSION
	.align		4
        /*0000*/ 	.byte	0x04, 0x37
        /*0002*/ 	.short	(.L_9 - .L_8)
.L_8:
        /*0004*/ 	.word	0x0000007c


	//----- nvinfo : EIATTR_KPARAM_INFO
	.align		4
.L_9:
        /*0008*/ 	.byte	0x04, 0x17
        /*000a*/ 	.short	(.L_11 - .L_10)
.L_10:
        /*000c*/ 	.word	0x00000000
        /*0010*/ 	.short	0x0009
        /*0012*/ 	.short	0x0048
        /*0014*/ 	.byte	0x00, 0xf0, 0x11, 0x00


	//----- nvinfo : EIATTR_KPARAM_INFO
	.align		4
.L_11:
        /*0018*/ 	.byte	0x04, 0x17
        /*001a*/ 	.short	(.L_13 - .L_12)
.L_12:
        /*001c*/ 	.word	0x00000000
        /*0020*/ 	.short	0x0008
        /*0022*/ 	.short	0x0040
        /*0024*/ 	.byte	0x00, 0xf4, 0x21, 0x00


	//----- nvinfo : EIATTR_KPARAM_INFO
	.align		4
.L_13:
        /*0028*/ 	.byte	0x04, 0x17
        /*002a*/ 	.short	(.L_15 - .L_14)
.L_14:
        /*002c*/ 	.word	0x00000000
        /*0030*/ 	.short	0x0007
        /*0032*/ 	.short	0x0038
        /*0034*/ 	.byte	0x00, 0xf4, 0x21, 0x00


	//----- nvinfo : EIATTR_KPARAM_INFO
	.align		4
.L_15:
        /*0038*/ 	.byte	0x04, 0x17
        /*003a*/ 	.short	(.L_17 - .L_16)
.L_16:
        /*003c*/ 	.word	0x00000000
        /*0040*/ 	.short	0x0006
        /*0042*/ 	.short	0x0030
        /*0044*/ 	.byte	0x00, 0xf4, 0x21, 0x00


	//----- nvinfo : EIATTR_KPARAM_INFO
	.align		4
.L_17:
        /*0048*/ 	.byte	0x04, 0x17
        /*004a*/ 	.short	(.L_19 - .L_18)
.L_18:
        /*004c*/ 	.word	0x00000000
        /*0050*/ 	.short	0x0005
        /*0052*/ 	.short	0x0028
        /*0054*/ 	.byte	0x00, 0xf4, 0x21, 0x00


	//----- nvinfo : EIATTR_KPARAM_INFO
	.align		4
.L_19:
        /*0058*/ 	.byte	0x04, 0x17
        /*005a*/ 	.short	(.L_21 - .L_20)
.L_20:
        /*005c*/ 	.word	0x00000000
        /*0060*/ 	.short	0x0004
        /*0062*/ 	.short	0x0020
        /*0064*/ 	.byte	0x00, 0xf4, 0x21, 0x00


	//----- nvinfo : EIATTR_KPARAM_INFO
	.align		4
.L_21:
        /*0068*/ 	.byte	0x04, 0x17
        /*006a*/ 	.short	(.L_23 - .L_22)
.L_22:
        /*006c*/ 	.word	0x00000000
        /*0070*/ 	.short	0x0003
        /*0072*/ 	.short	0x0018
        /*0074*/ 	.byte	0x00, 0xf4, 0x21, 0x00


	//----- nvinfo : EIATTR_KPARAM_INFO
	.align		4
.L_23:
        /*0078*/ 	.byte	0x04, 0x17
        /*007a*/ 	.short	(.L_25 - .L_24)
.L_24:
        /*007c*/ 	.word	0x00000000
        /*0080*/ 	.short	0x0002
        /*0082*/ 	.short	0x0010
        /*0084*/ 	.byte	0x00, 0xf4, 0x21, 0x00


	//----- nvinfo : EIATTR_KPARAM_INFO
	.align		4
.L_25:
        /*0088*/ 	.byte	0x04, 0x17
        /*008a*/ 	.short	(.L_27 - .L_26)
.L_26:
        /*008c*/ 	.word	0x00000000
        /*0090*/ 	.short	0x0001
        /*0092*/ 	.short	0x0008
        /*0094*/ 	.byte	0x00, 0xf4, 0x21, 0x00


	//----- nvinfo : EIATTR_KPARAM_INFO
	.align		4
.L_27:
        /*0098*/ 	.byte	0x04, 0x17
        /*009a*/ 	.short	(.L_29 - .L_28)
.L_28:
        /*009c*/ 	.word	0x00000000
        /*00a0*/ 	.short	0x0000
        /*00a2*/ 	.short	0x0000
        /*00a4*/ 	.byte	0x00, 0xf4, 0x21, 0x00


	//----- nvinfo : EIATTR_SPARSE_MMA_MASK
	.align		4
.L_29:
        /*00a8*/ 	.byte	0x03, 0x50
        /*00aa*/ 	.short	0x0000


	//----- nvinfo : EIATTR_MAXREG_COUNT
	.align		4
        /*00ac*/ 	.byte	0x03, 0x1b
        /*00ae*/ 	.short	0x00ff


	//----- nvinfo : EIATTR_EXIT_INSTR_OFFSETS
	.align		4
        /*00b0*/ 	.byte	0x04, 0x1c
        /*00b2*/ 	.short	(.L_31 - .L_30)


	//   ....[0]....
.L_30:
        /*00b4*/ 	.word	0x00000870


	//   ....[1]....
        /*00b8*/ 	.word	0x00000890


	//----- nvinfo : EIATTR_REQNTID
	.align		4
.L_31:
        /*00bc*/ 	.byte	0x04, 0x10
        /*00be*/ 	.short	(.L_33 - .L_32)
.L_32:
        /*00c0*/ 	.word	0x00000080
        /*00c4*/ 	.word	0x00000001
        /*00c8*/ 	.word	0x00000001


	//----- nvinfo : EIATTR_CBANK_PARAM_SIZE
	.align		4
.L_33:
        /*00cc*/ 	.byte	0x03, 0x19
        /*00ce*/ 	.short	0x004c


	//----- nvinfo : EIATTR_PARAM_CBANK
	.align		4
        /*00d0*/ 	.byte	0x04, 0x0a
        /*00d2*/ 	.short	(.L_35 - .L_34)
	.align		4
.L_34:
        /*00d4*/ 	.word	index@(.nv.constant0.triton_poi_fused_stack_4)
        /*00d8*/ 	.short	0x0210
        /*00da*/ 	.short	0x004c


	//----- nvinfo : EIATTR_SW_WAR
	.align		4
.L_35:
        /*00dc*/ 	.byte	0x04, 0x36
        /*00de*/ 	.short	(.L_37 - .L_36)
.L_36:
        /*00e0*/ 	.word	0x00000008
.L_37:


//--------------------- .nv.callgraph             --------------------------
	.section	.nv.callgraph,"",@"SHT_CUDA_CALLGRAPH"
	.align	4
	.sectionentsize	8
	.align		4
        /*0000*/ 	.word	0x00000000
	.align		4
        /*0004*/ 	.word	0xffffffff
	.align		4
        /*0008*/ 	.word	0x00000000
	.align		4
        /*000c*/ 	.word	0xfffffffe
	.align		4
        /*0010*/ 	.word	0x00000000
	.align		4
        /*0014*/ 	.word	0xfffffffd
	.align		4
        /*0018*/ 	.word	0x00000000
	.align		4
        /*001c*/ 	.word	0xfffffffc


//--------------------- .text.triton_poi_fused_stack_4 --------------------------
	.section	.text.triton_poi_fused_stack_4,"ax",@progbits
	.align	128
        .global         triton_poi_fused_stack_4
        .type           triton_poi_fused_stack_4,@function
        .size           triton_poi_fused_stack_4,(.L_x_1 - triton_poi_fused_stack_4)
        .other          triton_poi_fused_stack_4,@"STO_CUDA_ENTRY STV_DEFAULT"
triton_poi_fused_stack_4:
.text.triton_poi_fused_stack_4:
[----:B------:R-:W0:Y:S01]  /*0000*/  LDC R1, c[0x0][0x28] ;  /* 0x00000a00ff017b82 */ /* 0x000e220000000800 */
[----:B------:R-:W1:Y:S07]  /*0010*/  S2R R0, SR_TID.X ;  /* 0x0000000000007919 */ /* 0x000e6e0000002100 */
[----:B------:R-:W2:Y:S01]  /*0020*/  LDC.64 R20, c[0x0][0x218] ;  /* 0x00008600ff147b82 */ /* 0x000ea20000000a00 */
[----:B------:R-:W-:Y:S01]  /*0030*/  CS2R R18, SRZ ;  /* 0x0000000000127805 */ /* 0x000fe2000001ff00 */
[----:B------:R-:W-:Y:S01]  /*0040*/  ULDC.64 UR4, c[0x0][0x208] ;  /* 0x0000820000047ab9 */ /* 0x000fe20000000a00 */
[----:B------:R-:W3:Y:S01]  /*0050*/  S2R R3, SR_CTAID.X ;  /* 0x0000000000037919 */ /* 0x000ee20000002500 */
[----:B------:R-:W-:-:S02]  /*0060*/  IMAD.MOV.U32 R8, RZ, RZ, RZ ;  /* 0x000000ffff087224 */ /* 0x000fc400078e00ff */
[----:B------:R-:W-:Y:S02]  /*0070*/  IMAD.MOV.U32 R22, RZ, RZ, RZ ;  /* 0x000000ffff167224 */ /* 0x000fe400078e00ff */
[----:B------:R-:W4:Y:S01]  /*0080*/  LDC.64 R10, c[0x0][0x220] ;  /* 0x00008800ff0a7b82 */ /* 0x000f220000000a00 */
[----:B-1----:R-:W-:Y:S01]  /*0090*/  IMAD.SHL.U32 R0, R0, 0x2, RZ ;  /* 0x0000000200007824 */ /* 0x002fe200078e00ff */
[----:B---3--:R-:W-:-:S04]  /*00a0*/  SHF.R.S32.HI R5, RZ, 0x17, R3 ;  /* 0x00000017ff057819 */ /* 0x008fc80000011403 */
[----:B------:R-:W-:Y:S02]  /*00b0*/  LOP3.LUT R0, R0, 0xfe, RZ, 0xc0, !PT ;  /* 0x000000fe00007812 */ /* 0x000fe400078ec0ff */
[----:B------:R-:W-:-:S03]  /*00c0*/  SGXT R5, R5, 0x1 ;  /* 0x000000010505781a */ /* 0x000fc60000000200 */
[----:B------:R-:W-:-:S04]  /*00d0*/  IMAD R12, R3, 0x100, R0 ;  /* 0x00000100030c7824 */ /* 0x000fc800078e0200 */
[----:B------:R-:W-:-:S05]  /*00e0*/  VIADD R0, R12, 0x1 ;  /* 0x000000010c007836 */ /* 0x000fca0000000000 */
[C---:B------:R-:W-:Y:S02]  /*00f0*/  LEA.HI R2, R5.reuse, R0, RZ, 0x3 ;  /* 0x0000000005027211 */ /* 0x040fe400078f18ff */
[----:B------:R-:W-:Y:S02]  /*0100*/  LEA.HI R5, R5, R12, RZ, 0x6 ;  /* 0x0000000c05057211 */ /* 0x000fe400078f30ff */
[----:B------:R-:W-:Y:S02]  /*0110*/  LOP3.LUT R3, R2, 0xfffffff8, RZ, 0xc0, !PT ;  /* 0xfffffff802037812 */ /* 0x000fe400078ec0ff */
[----:B------:R-:W-:-:S03]  /*0120*/  SHF.R.S32.HI R5, RZ, 0x6, R5 ;  /* 0x00000006ff057819 */ /* 0x000fc60000011405 */
[----:B------:R-:W-:Y:S01]  /*0130*/  IMAD.IADD R4, R0, 0x1, -R3 ;  /* 0x0000000100047824 */ /* 0x000fe200078e0a03 */
[----:B------:R-:W-:-:S04]  /*0140*/  SHF.R.S32.HI R3, RZ, 0x1f, R12 ;  /* 0x0000001fff037819 */ /* 0x000fc8000001140c */
[----:B------:R-:W-:Y:S02]  /*0150*/  LOP3.LUT R7, R4, 0x80, RZ, 0xc0, !PT ;  /* 0x0000008004077812 */ /* 0x000fe400078ec0ff */
[----:B------:R-:W-:Y:S02]  /*0160*/  LEA.HI R3, R3, R12, RZ, 0x3 ;  /* 0x0000000c03037211 */ /* 0x000fe400078f18ff */
[----:B------:R-:W-:Y:S02]  /*0170*/  LEA.HI R7, R7, R4, RZ, 0x19 ;  /* 0x0000000407077211 */ /* 0x000fe400078fc8ff */
[----:B------:R-:W-:Y:S02]  /*0180*/  SHF.R.S32.HI R14, RZ, 0x3, R3 ;  /* 0x00000003ff0e7819 */ /* 0x000fe40000011403 */
[----:B------:R-:W-:Y:S02]  /*0190*/  LOP3.LUT R2, R7, 0xfe, RZ, 0xc0, !PT ;  /* 0x000000fe07027812 */ /* 0x000fe400078ec0ff */
[----:B------:R-:W-:-:S02]  /*01a0*/  LOP3.LUT R3, R3, 0xf8, RZ, 0xc0, !PT ;  /* 0x000000f803037812 */ /* 0x000fc400078ec0ff */
[----:B------:R-:W-:Y:S01]  /*01b0*/  LEA.HI R0, R14, R14, RZ, 0x3 ;  /* 0x0000000e0e007211 */ /* 0x000fe200078f18ff */
[----:B------:R-:W-:Y:S01]  /*01c0*/  IMAD.MOV R9, RZ, RZ, -R2 ;  /* 0x000000ffff097224 */ /* 0x000fe200078e0a02 */
[----:B------:R-:W-:Y:S01]  /*01d0*/  PRMT R7, R7, 0x8880, RZ ;  /* 0x0000888007077816 */ /* 0x000fe200000000ff */
[----:B------:R-:W-:Y:S01]  /*01e0*/  IMAD.IADD R2, R12, 0x1, -R3 ;  /* 0x000000010c027824 */ /* 0x000fe200078e0a03 */
[----:B------:R-:W-:Y:S02]  /*01f0*/  LOP3.LUT R3, R0, 0xfffffff8, RZ, 0xc0, !PT ;  /* 0xfffffff800037812 */ /* 0x000fe400078ec0ff */
[----:B------:R-:W-:Y:S02]  /*0200*/  PRMT R9, R9, 0x7710, RZ ;  /* 0x0000771009097816 */ /* 0x000fe400000000ff */
[----:B------:R-:W-:Y:S01]  /*0210*/  PRMT R6, R2, 0x8880, RZ ;  /* 0x0000888002067816 */ /* 0x000fe200000000ff */
[----:B------:R-:W-:Y:S01]  /*0220*/  IMAD.IADD R14, R14, 0x1, -R3 ;  /* 0x000000010e0e7824 */ /* 0x000fe200078e0a03 */
[----:B------:R-:W-:Y:S01]  /*0230*/  LEA.HI R0, R5, R5, RZ, 0x2 ;  /* 0x0000000505007211 */ /* 0x000fe200078f10ff */
[----:B------:R-:W-:Y:S01]  /*0240*/  IMAD.IADD R4, R4, 0x1, R9 ;  /* 0x0000000104047824 */ /* 0x000fe200078e0209 */
[----:B------:R-:W1:Y:S01]  /*0250*/  LDC.64 R2, c[0x0][0x210] ;  /* 0x00008400ff027b82 */ /* 0x000e620000000a00 */
[----:B------:R-:W-:-:S02]  /*0260*/  SHF.R.S32.HI R6, RZ, 0x1, R6 ;  /* 0x00000001ff067819 */ /* 0x000fc40000011406 */
[----:B------:R-:W-:Y:S02]  /*0270*/  ISETP.GE.AND P2, PT, R14, 0x4, PT ;  /* 0x000000040e00780c */ /* 0x000fe40003f46270 */
[----:B------:R-:W-:Y:S01]  /*0280*/  PRMT R13, R4, 0x8880, RZ ;  /* 0x00008880040d7816 */ /* 0x000fe200000000ff */
[----:B------:R-:W-:Y:S01]  /*0290*/  IMAD.MOV.U32 R4, RZ, RZ, R7 ;  /* 0x000000ffff047224 */ /* 0x000fe200078e0007 */
[----:B------:R-:W-:Y:S02]  /*02a0*/  PRMT R6, R6, 0x9910, RZ ;  /* 0x0000991006067816 */ /* 0x000fe400000000ff */
[----:B------:R-:W-:Y:S01]  /*02b0*/  LOP3.LUT R0, R0, 0xfffffffc, RZ, 0xc0, !PT ;  /* 0xfffffffc00007812 */ /* 0x000fe200078ec0ff */
[----:B------:R-:W-:Y:S01]  /*02c0*/  IMAD R15, R13, 0x4, R14 ;  /* 0x000000040d0f7824 */ /* 0x000fe200078e020e */
[----:B------:R-:W-:Y:S01]  /*02d0*/  SHF.R.S32.HI R4, RZ, 0x1, R4 ;  /* 0x00000001ff047819 */ /* 0x000fe20000011404 */
[C---:B------:R-:W-:Y:S01]  /*02e0*/  IMAD R9, R5.reuse, 0x10, R6 ;  /* 0x0000001005097824 */ /* 0x040fe200078e0206 */
[----:B------:R-:W-:Y:S01]  /*02f0*/  ISETP.LT.AND P0, PT, R12, 0x400, !P2 ;  /* 0x000004000c00780c */ /* 0x000fe20005701270 */
[----:B------:R-:W-:Y:S01]  /*0300*/  IMAD.IADD R17, R5, 0x1, -R0 ;  /* 0x0000000105117824 */ /* 0x000fe200078e0a00 */
[----:B------:R-:W-:Y:S01]  /*0310*/  ISETP.GE.AND P5, PT, R15, 0x4, PT ;  /* 0x000000040f00780c */ /* 0x000fe20003fa6270 */
[----:B------:R-:W-:Y:S01]  /*0320*/  IMAD R7, R14, 0x4, R9 ;  /* 0x000000040e077824 */ /* 0x000fe200078e0209 */
[----:B------:R-:W-:Y:S01]  /*0330*/  PRMT R4, R4, 0x9910, RZ ;  /* 0x0000991004047816 */ /* 0x000fe200000000ff */
[----:B--2---:R-:W-:Y:S01]  /*0340*/  IMAD.WIDE R20, R17, 0x4, R20 ;  /* 0x0000000411147825 */ /* 0x004fe200078e0214 */
[----:B------:R-:W-:-:S03]  /*0350*/  ISETP.LT.AND P3, PT, R14, 0x4, !P5 ;  /* 0x000000040e00780c */ /* 0x000fc60006f61270 */
[----:B------:R-:W-:Y:S01]  /*0360*/  IMAD R0, R5, 0x10, R4 ;  /* 0x0000001005007824 */ /* 0x000fe200078e0204 */
[----:B------:R-:W-:Y:S01]  /*0370*/  ISETP.LT.AND P6, PT, R12, 0x400, P3 ;  /* 0x000004000c00780c */ /* 0x000fe20001fc1270 */
[----:B-1----:R-:W-:Y:S02]  /*0380*/  IMAD.WIDE R4, R7, 0x4, R2 ;  /* 0x0000000407047825 */ /* 0x002fe400078e0202 */
[----:B------:R-:W2:Y:S01]  /*0390*/  @P0 LDG.E.EL R19, desc[UR4][R20.64] ;  /* 0x0000000414130981 */ /* 0x000ea2000c2e1900 */
[----:B------:R-:W1:Y:S01]  /*03a0*/  LDC.64 R6, c[0x0][0x228] ;  /* 0x00008a00ff067b82 */ /* 0x000e620000000a00 */
[----:B------:R-:W-:Y:S02]  /*03b0*/  IMAD R25, R15, 0x4, R0 ;  /* 0x000000040f197824 */ /* 0x000fe400078e0200 */
[----:B------:R3:W5:Y:S02]  /*03c0*/  @P0 LDG.E.EL R18, desc[UR4][R4.64] ;  /* 0x0000000404120981 */ /* 0x000764000c2e1900 */
[----:B------:R-:W-:-:S03]  /*03d0*/  IMAD.WIDE R24, R25, 0x4, R2 ;  /* 0x0000000419187825 */ /* 0x000fc600078e0202 */
[----:B------:R-:W2:Y:S01]  /*03e0*/  LDC.64 R2, c[0x0][0x230] ;  /* 0x00008c00ff027b82 */ /* 0x000ea20000000a00 */
[----:B------:R4:W5:Y:S04]  /*03f0*/  @P6 LDG.E.EL R22, desc[UR4][R20.64] ;  /* 0x0000000414166981 */ /* 0x000968000c2e1900 */
[----:B------:R4:W5:Y:S03]  /*0400*/  @P6 LDG.E.EL R8, desc[UR4][R24.64] ;  /* 0x0000000418086981 */ /* 0x000966000c2e1900 */
[----:B---3--:R-:W3:Y:S01]  /*0410*/  LDC.64 R4, c[0x0][0x238] ;  /* 0x00008e00ff047b82 */ /* 0x008ee20000000a00 */
[----:B------:R-:W-:Y:S02]  /*0420*/  LEA R13, R13, 0xfffffffc, 0x2 ;  /* 0xfffffffc0d0d7811 */ /* 0x000fe400078e10ff */
[----:B------:R-:W-:-:S03]  /*0430*/  ISETP.GT.AND P4, PT, R15, 0x3, !P2 ;  /* 0x000000030f00780c */ /* 0x000fc60005784270 */
[----:B------:R-:W-:Y:S01]  /*0440*/  IMAD.IADD R23, R14, 0x1, R13 ;  /* 0x000000010e177824 */ /* 0x000fe200078e020d */
[----:B------:R-:W-:Y:S01]  /*0450*/  ISETP.LT.AND P1, PT, R12, 0x400, P4 ;  /* 0x000004000c00780c */ /* 0x000fe20002721270 */
[----:B----4-:R-:W-:Y:S02]  /*0460*/  VIADD R20, R14, 0xfffffffc ;  /* 0xfffffffc0e147836 */ /* 0x010fe40000000000 */
[----:B------:R-:W-:Y:S01]  /*0470*/  IMAD R23, R23, 0x4, R0 ;  /* 0x0000000417177824 */ /* 0x000fe200078e0200 */
[----:B------:R-:W-:Y:S01]  /*0480*/  CS2R R24, SRZ ;  /* 0x0000000000187805 */ /* 0x000fe2000001ff00 */
[----:B------:R-:W-:Y:S02]  /*0490*/  IMAD.MOV.U32 R16, RZ, RZ, RZ ;  /* 0x000000ffff107224 */ /* 0x000fe400078e00ff */
[----:B------:R-:W-:-:S04]  /*04a0*/  IMAD.WIDE R10, R23, 0x4, R10 ;  /* 0x00000004170a7825 */ /* 0x000fc800078e020a */
[----:B------:R-:W-:Y:S02]  /*04b0*/  IMAD R9, R20, 0x4, R9 ;  /* 0x0000000414097824 */ /* 0x000fe400078e0209 */
[C---:B-1----:R-:W-:Y:S01]  /*04c0*/  IMAD.WIDE R6, R17.reuse, 0x4, R6 ;  /* 0x0000000411067825 */ /* 0x042fe200078e0206 */
[----:B------:R1:W4:Y:S03]  /*04d0*/  @P1 LDG.E.EL R16, desc[UR4][R10.64] ;  /* 0x000000040a101981 */ /* 0x000326000c2e1900 */
[----:B------:R-:W-:Y:S01]  /*04e0*/  IMAD.MOV.U32 R23, RZ, RZ, RZ ;  /* 0x000000ffff177224 */ /* 0x000fe200078e00ff */
[----:B------:R-:W4:Y:S01]  /*04f0*/  @P1 LDG.E.EL R24, desc[UR4][R6.64] ;  /* 0x0000000406181981 */ /* 0x000f22000c2e1900 */
[----:B---3--:R-:W-:Y:S01]  /*0500*/  IMAD.WIDE R4, R17, 0x4, R4 ;  /* 0x0000000411047825 */ /* 0x008fe200078e0204 */
[----:B--2---:R-:W-:Y:S02]  /*0510*/  SEL R19, R19, RZ, P0 ;  /* 0x000000ff13137207 */ /* 0x004fe40000000000 */
[----:B-----5:R-:W-:-:S02]  /*0520*/  SEL R18, R18, RZ, P0 ;  /* 0x000000ff12127207 */ /* 0x020fc40000000000 */
[----:B------:R-:W-:Y:S02]  /*0530*/  ISETP.GT.AND P0, PT, R14, 0x3, PT ;  /* 0x000000030e00780c */ /* 0x000fe40003f04270 */
[----:B------:R-:W-:Y:S02]  /*0540*/  SEL R22, R22, RZ, P6 ;  /* 0x000000ff16167207 */ /* 0x000fe40003000000 */
[----:B------:R-:W-:Y:S02]  /*0550*/  SEL R21, R8, RZ, P6 ;  /* 0x000000ff08157207 */ /* 0x000fe40003000000 */
[----:B------:R-:W-:Y:S01]  /*0560*/  ISETP.LT.AND P6, PT, R12, 0x400, P0 ;  /* 0x000004000c00780c */ /* 0x000fe200007c1270 */
[----:B0-----:R-:W-:-:S12]  /*0570*/  IMAD.WIDE R8, R9, 0x4, R2 ;  /* 0x0000000409087825 */ /* 0x001fd800078e0202 */
[----:B------:R0:W2:Y:S04]  /*0580*/  @P6 LDG.E.EL R25, desc[UR4][R8.64] ;  /* 0x0000000408196981 */ /* 0x0000a8000c2e1900 */
[----:B------:R-:W3:Y:S01]  /*0590*/  @P6 LDG.E.EL R23, desc[UR4][R4.64] ;  /* 0x0000000404176981 */ /* 0x000ee2000c2e1900 */
[----:B------:R-:W-:Y:S01]  /*05a0*/  FADD R21, R21, R22 ;  /* 0x0000001615157221 */ /* 0x000fe20000000000 */
[----:B------:R-:W-:-:S04]  /*05b0*/  VIADD R15, R15, 0xfffffffc ;  /* 0xfffffffc0f0f7836 */ /* 0x000fc80000000000 */
[----:B-1----:R-:W-:Y:S01]  /*05c0*/  FSEL R10, R21, RZ, P3 ;  /* 0x000000ff150a7208 */ /* 0x002fe20001800000 */
[----:B0-----:R-:W0:Y:S01]  /*05d0*/  LDC.64 R8, c[0x0][0x248] ;  /* 0x00009200ff087b82 */ /* 0x001e220000000a00 */
[C---:B------:R-:W-:Y:S02]  /*05e0*/  ISETP.GE.AND P3, PT, R15.reuse, 0x4, PT ;  /* 0x000000040f00780c */ /* 0x040fe40003f66270 */
[----:B----4-:R-:W-:Y:S02]  /*05f0*/  SEL R11, R16, RZ, P1 ;  /* 0x000000ff100b7207 */ /* 0x010fe40000800000 */
[----:B------:R-:W-:Y:S02]  /*0600*/  SEL R24, R24, RZ, P1 ;  /* 0x000000ff18187207 */ /* 0x000fe40000800000 */
[----:B------:R-:W-:Y:S01]  /*0610*/  ISETP.GT.AND P1, PT, R14, 0x3, !P3 ;  /* 0x000000030e00780c */ /* 0x000fe20005f24270 */
[----:B------:R-:W-:Y:S02]  /*0620*/  IMAD R7, R15, 0x4, R0 ;  /* 0x000000040f077824 */ /* 0x000fe400078e0200 */
[----:B------:R-:W-:-:S02]  /*0630*/  IMAD.MOV.U32 R16, RZ, RZ, RZ ;  /* 0x000000ffff107224 */ /* 0x000fc400078e00ff */
[----:B------:R-:W-:Y:S02]  /*0640*/  IMAD.MOV.U32 R21, RZ, RZ, RZ ;  /* 0x000000ffff157224 */ /* 0x000fe400078e00ff */
[----:B------:R-:W-:Y:S02]  /*0650*/  IMAD.WIDE R2, R7, 0x4, R2 ;  /* 0x0000000407027825 */ /* 0x000fe400078e0202 */
[----:B------:R-:W1:Y:S01]  /*0660*/  LDC.64 R6, c[0x0][0x240] ;  /* 0x00009000ff067b82 */ /* 0x000e620000000a00 */
[----:B--2---:R-:W-:Y:S02]  /*0670*/  SEL R14, R25, RZ, P6 ;  /* 0x000000ff190e7207 */ /* 0x004fe40003000000 */
[----:B---3--:R-:W-:Y:S02]  /*0680*/  SEL R23, R23, RZ, P6 ;  /* 0x000000ff17177207 */ /* 0x008fe40003000000 */
[----:B------:R-:W-:-:S13]  /*0690*/  ISETP.LT.AND P6, PT, R12, 0x400, P1 ;  /* 0x000004000c00780c */ /* 0x000fda0000fc1270 */
[----:B------:R2:W3:Y:S04]  /*06a0*/  @P6 LDG.E.EL R16, desc[UR4][R2.64] ;  /* 0x0000000402106981 */ /* 0x0004e8000c2e1900 */
[----:B------:R4:W5:Y:S01]  /*06b0*/  @P6 LDG.E.EL R21, desc[UR4][R4.64] ;  /* 0x0000000404156981 */ /* 0x000962000c2e1900 */
[----:B------:R-:W-:Y:S01]  /*06c0*/  ISETP.GT.AND P0, PT, R15, 0x3, P0 ;  /* 0x000000030f00780c */ /* 0x000fe20000704270 */
[----:B------:R-:W-:-:S04]  /*06d0*/  IMAD.IADD R13, R13, 0x1, R20 ;  /* 0x000000010d0d7824 */ /* 0x000fc800078e0214 */
[----:B------:R-:W-:Y:S01]  /*06e0*/  IMAD R13, R13, 0x4, R0 ;  /* 0x000000040d0d7824 */ /* 0x000fe200078e0200 */
[----:B--2---:R-:W2:Y:S01]  /*06f0*/  LDC.64 R2, c[0x0][0x250] ;  /* 0x00009400ff027b82 */ /* 0x004ea20000000a00 */
[----:B------:R-:W-:Y:S02]  /*0700*/  IMAD.MOV.U32 R0, RZ, RZ, RZ ;  /* 0x000000ffff007224 */ /* 0x000fe400078e00ff */
[----:B----4-:R-:W-:Y:S02]  /*0710*/  IMAD.MOV.U32 R4, RZ, RZ, RZ ;  /* 0x000000ffff047224 */ /* 0x010fe400078e00ff */
[----:B-1----:R-:W-:-:S04]  /*0720*/  IMAD.WIDE R6, R13, 0x4, R6 ;  /* 0x000000040d067825 */ /* 0x002fc800078e0206 */
[----:B0-----:R-:W-:Y:S01]  /*0730*/  IMAD.WIDE R8, R17, 0x4, R8 ;  /* 0x0000000411087825 */ /* 0x001fe200078e0208 */
[----:B---3--:R-:W-:Y:S02]  /*0740*/  SEL R16, R16, RZ, P6 ;  /* 0x000000ff10107207 */ /* 0x008fe40003000000 */
[----:B-----5:R-:W-:Y:S02]  /*0750*/  SEL R21, R21, RZ, P6 ;  /* 0x000000ff15157207 */ /* 0x020fe40003000000 */
[----:B------:R-:W-:-:S13]  /*0760*/  ISETP.LT.AND P6, PT, R12, 0x400, P0 ;  /* 0x000004000c00780c */ /* 0x000fda00007c1270 */
[----:B------:R-:W3:Y:S04]  /*0770*/  @P6 LDG.E.EL R0, desc[UR4][R6.64] ;  /* 0x0000000406006981 */ /* 0x000ee8000c2e1900 */
[----:B------:R-:W4:Y:S01]  /*0780*/  @P6 LDG.E.EL R4, desc[UR4][R8.64] ;  /* 0x0000000408046981 */ /* 0x000f22000c2e1900 */
[----:B------:R-:W-:Y:S01]  /*0790*/  FADD R21, R16, R21 ;  /* 0x0000001510157221 */ /* 0x000fe20000000000 */
[----:B------:R-:W-:Y:S01]  /*07a0*/  FADD R11, R11, R24 ;  /* 0x000000180b0b7221 */ /* 0x000fe20000000000 */
[----:B------:R-:W-:Y:S01]  /*07b0*/  FADD R18, R18, R19 ;  /* 0x0000001312127221 */ /* 0x000fe20000000000 */
[----:B------:R-:W-:Y:S02]  /*07c0*/  FADD R23, R14, R23 ;  /* 0x000000170e177221 */ /* 0x000fe40000000000 */
[----:B------:R-:W-:-:S02]  /*07d0*/  FSEL R21, R21, RZ, P1 ;  /* 0x000000ff15157208 */ /* 0x000fc40000800000 */
[----:B------:R-:W-:Y:S01]  /*07e0*/  @P5 FSEL R10, R11, RZ, P4 ;  /* 0x000000ff0b0a5208 */ /* 0x000fe20002000000 */
[----:B--2---:R-:W-:Y:S01]  /*07f0*/  IMAD.WIDE R2, R12, 0x4, R2 ;  /* 0x000000040c027825 */ /* 0x004fe200078e0202 */
[----:B------:R-:W-:Y:S02]  /*0800*/  FSEL R18, R18, R23, !P2 ;  /* 0x0000001712127208 */ /* 0x000fe40005000000 */
[----:B---3--:R-:W-:Y:S02]  /*0810*/  SEL R5, R0, RZ, P6 ;  /* 0x000000ff00057207 */ /* 0x008fe40003000000 */
[----:B----4-:R-:W-:Y:S02]  /*0820*/  SEL R4, R4, RZ, P6 ;  /* 0x000000ff04047207 */ /* 0x010fe40003000000 */
[----:B------:R-:W-:-:S03]  /*0830*/  ISETP.GE.AND P6, PT, R12, 0x400, PT ;  /* 0x000004000c00780c */ /* 0x000fc60003fc6270 */
[----:B------:R-:W-:-:S05]  /*0840*/  FADD R4, R5, R4 ;  /* 0x0000000405047221 */ /* 0x000fca0000000000 */
[----:B------:R-:W-:-:S04]  /*0850*/  @P3 FSEL R21, R4, RZ, P0 ;  /* 0x000000ff04153208 */ /* 0x000fc80000000000 */
[----:B------:R-:W-:Y:S01]  /*0860*/  FSEL R19, R10, R21, !P2 ;  /* 0x000000150a137208 */ /* 0x000fe20005000000 */
[----:B------:R-:W-:Y:S06]  /*0870*/  @P6 EXIT ;  /* 0x000000000000694d */ /* 0x000fec0003800000 */
[----:B------:R-:W-:Y:S01]  /*0880*/  STG.E.64 desc[UR4][R2.64], R18 ;  /* 0x0000001202007986 */ /* 0x000fe2000c101b04 */
[----:B------:R-:W-:Y:S05]  /*0890*/  EXIT ;  /* 0x000000000000794d */ /* 0x000fea0003800000 */
.L_x_0:
[----:B------:R-:W-:-:S00]  /*08a0*/  BRA `(.L_x_0) ;  /* 0xfffffffc00fc7947 */ /* 0x000fc0000383ffff */
[----:B------:R-:W-:-:S00]  /*08b0*/  NOP ;  /* 0x0000000000007918 */ /* 0x000fc00000000000 */
        /* <DEDUP_REMOVED lines=12> */
.L_x_1:


//--------------------- .nv.constant0.triton_poi_fused_stack_4 --------------------------
	.section	.nv.constant0.triton_poi_fused_stack_4,"a",@progbits
	.sectionflags	@""
	.align	4
.nv.constant0.triton_poi_fused_stack_4:
	.zero		604
